	.headerflags	@"EF_CUDA_TEXMODE_UNIFIED EF_CUDA_64BIT_ADDRESS EF_CUDA_ACCELERATORS EF_CUDA_SM90 EF_CUDA_VIRTUAL_SM(EF_CUDA_SM90)"
	.elftype	@"ET_EXEC"


//--------------------- .nv.info                  --------------------------
	.section	.nv.info,"",@"SHT_CUDA_INFO"
	.align	4


	//----- nvinfo : EIATTR_REGCOUNT
	.align		4
        /*0000*/ 	.byte	0x04, 0x2f
        /*0002*/ 	.short	(.L_3 - .L_2)
	.align		4
.L_2:
        /*0004*/ 	.word	index@(triton_poi_fused__native_batch_norm_legit_no_training_max_pool2d_with_indices_relu_28)
        /*0008*/ 	.word	0x0000001a


	//----- nvinfo : EIATTR_MIN_STACK_SIZE
	.align		4
.L_3:
        /*000c*/ 	.byte	0x04, 0x12
        /*000e*/ 	.short	(.L_5 - .L_4)
	.align		4
.L_4:
        /*0010*/ 	.word	index@(triton_poi_fused__native_batch_norm_legit_no_training_max_pool2d_with_indices_relu_28)
        /*0014*/ 	.word	0x00000000


	//----- nvinfo : EIATTR_FRAME_SIZE
	.align		4
.L_5:
        /*0018*/ 	.byte	0x04, 0x11
        /*001a*/ 	.short	(.L_7 - .L_6)
	.align		4
.L_6:
        /*001c*/ 	.word	index@(triton_poi_fused__native_batch_norm_legit_no_training_max_pool2d_with_indices_relu_28)
        /*0020*/ 	.word	0x00000000


	//----- nvinfo : EIATTR_MIN_STACK_SIZE
	.align		4
.L_7:
        /*0024*/ 	.byte	0x04, 0x12
        /*0026*/ 	.short	(.L_9 - .L_8)
	.align		4
.L_8:
        /*0028*/ 	.word	index@(triton_poi_fused__native_batch_norm_legit_no_training_max_pool2d_with_indices_relu_28)
        /*002c*/ 	.word	0x00000000
.L_9:


//--------------------- .nv.info.triton_poi_fused__native_batch_norm_legit_no_training_max_pool2d_with_indices_relu_28 --------------------------
	.section	.nv.info.triton_poi_fused__native_batch_norm_legit_no_training_max_pool2d_with_indices_relu_28,"",@"SHT_CUDA_INFO"
	.sectionflags	@""
	.align	4


	//----- nvinfo : EIATTR_CUDA_API_VERSION
	.align		4
        /*0000*/ 	.byte	0x04, 0x37
        /*0002*/ 	.short	(.L_11 - .L_10)
.L_10:
        /*0004*/ 	.word	0x0000007c


	//----- nvinfo : EIATTR_KPARAM_INFO
	.align		4
.L_11:
        /*0008*/ 	.byte	0x04, 0x17
        /*000a*/ 	.short	(.L_13 - .L_12)
.L_12:
        /*000c*/ 	.word	0x00000000
        /*0010*/ 	.short	0x0007
        /*0012*/ 	.short	0x0038
        /*0014*/ 	.byte	0x00, 0xf0, 0x11, 0x00


	//----- nvinfo : EIATTR_KPARAM_INFO
	.align		4
.L_13:
        /*0018*/ 	.byte	0x04, 0x17
        /*001a*/ 	.short	(.L_15 - .L_14)
.L_14:
        /*001c*/ 	.word	0x00000000
        /*0020*/ 	.short	0x0006
        /*0022*/ 	.short	0x0030
        /*0024*/ 	.byte	0x00, 0xf4, 0x21, 0x00


	//----- nvinfo : EIATTR_KPARAM_INFO
	.align		4
.L_15:
        /*0028*/ 	.byte	0x04, 0x17
        /*002a*/ 	.short	(.L_17 - .L_16)
.L_16:
        /*002c*/ 	.word	0x00000000
        /*0030*/ 	.short	0x0005
        /*0032*/ 	.short	0x0028
        /*0034*/ 	.byte	0x00, 0xf4, 0x21, 0x00


	//----- nvinfo : EIATTR_KPARAM_INFO
	.align		4
.L_17:
        /*0038*/ 	.byte	0x04, 0x17
        /*003a*/ 	.short	(.L_19 - .L_18)
.L_18:
        /*003c*/ 	.word	0x00000000
        /*0040*/ 	.short	0x0004
        /*0042*/ 	.short	0x0020
        /*0044*/ 	.byte	0x00, 0xf4, 0x21, 0x00


	//----- nvinfo : EIATTR_KPARAM_INFO
	.align		4
.L_19:
        /*0048*/ 	.byte	0x04, 0x17
        /*004a*/ 	.short	(.L_21 - .L_20)
.L_20:
        /*004c*/ 	.word	0x00000000
        /*0050*/ 	.short	0x0003
        /*0052*/ 	.short	0x0018
        /*0054*/ 	.byte	0x00, 0xf4, 0x21, 0x00


	//----- nvinfo : EIATTR_KPARAM_INFO
	.align		4
.L_21:
        /*0058*/ 	.byte	0x04, 0x17
        /*005a*/ 	.short	(.L_23 - .L_22)
.L_22:
        /*005c*/ 	.word	0x00000000
        /*0060*/ 	.short	0x0002
        /*0062*/ 	.short	0x0010
        /*0064*/ 	.byte	0x00, 0xf4, 0x21, 0x00


	//----- nvinfo : EIATTR_KPARAM_INFO
	.align		4
.L_23:
        /*0068*/ 	.byte	0x04, 0x17
        /*006a*/ 	.short	(.L_25 - .L_24)
.L_24:
        /*006c*/ 	.word	0x00000000
        /*0070*/ 	.short	0x0001
        /*0072*/ 	.short	0x0008
        /*0074*/ 	.byte	0x00, 0xf4, 0x21, 0x00


	//----- nvinfo : EIATTR_KPARAM_INFO
	.align		4
.L_25:
        /*0078*/ 	.byte	0x04, 0x17
        /*007a*/ 	.short	(.L_27 - .L_26)
.L_26:
        /*007c*/ 	.word	0x00000000
        /*0080*/ 	.short	0x0000
        /*0082*/ 	.short	0x0000
        /*0084*/ 	.byte	0x00, 0xf4, 0x21, 0x00


	//----- nvinfo : EIATTR_SPARSE_MMA_MASK
	.align		4
.L_27:
        /*0088*/ 	.byte	0x03, 0x50
        /*008a*/ 	.short	0x0000


	//----- nvinfo : EIATTR_MAXREG_COUNT
	.align		4
        /*008c*/ 	.byte	0x03, 0x1b
        /*008e*/ 	.short	0x00ff


	//----- nvinfo : EIATTR_EXIT_INSTR_OFFSETS
	.align		4
        /*0090*/ 	.byte	0x04, 0x1c
        /*0092*/ 	.short	(.L_29 - .L_28)


	//   ....[0]....
.L_28:
        /*0094*/ 	.word	0x000007b0


	//   ....[1]....
        /*0098*/ 	.word	0x000007d0


	//----- nvinfo : EIATTR_REQNTID
	.align		4
.L_29:
        /*009c*/ 	.byte	0x04, 0x10
        /*009e*/ 	.short	(.L_31 - .L_30)
.L_30:
        /*00a0*/ 	.word	0x00000020
        /*00a4*/ 	.word	0x00000001
        /*00a8*/ 	.word	0x00000001


	//----- nvinfo : EIATTR_CBANK_PARAM_SIZE
	.align		4
.L_31:
        /*00ac*/ 	.byte	0x03, 0x19
        /*00ae*/ 	.short	0x003c


	//----- nvinfo : EIATTR_PARAM_CBANK
	.align		4
        /*00b0*/ 	.byte	0x04, 0x0a
        /*00b2*/ 	.short	(.L_33 - .L_32)
	.align		4
.L_32:
        /*00b4*/ 	.word	index@(.nv.constant0.triton_poi_fused__native_batch_norm_legit_no_training_max_pool2d_with_indices_relu_28)
        /*00b8*/ 	.short	0x0210
        /*00ba*/ 	.short	0x003c


	//----- nvinfo : EIATTR_SW_WAR
	.align		4
.L_33:
        /*00bc*/ 	.byte	0x04, 0x36
        /*00be*/ 	.short	(.L_35 - .L_34)
.L_34:
        /*00c0*/ 	.word	0x00000008
.L_35:


//--------------------- .nv.callgraph             --------------------------
	.section	.nv.callgraph,"",@"SHT_CUDA_CALLGRAPH"
	.align	4
	.sectionentsize	8
	.align		4
        /*0000*/ 	.word	0x00000000
	.align		4
        /*0004*/ 	.word	0xffffffff
	.align		4
        /*0008*/ 	.word	0x00000000
	.align		4
        /*000c*/ 	.word	0xfffffffe
	.align		4
        /*0010*/ 	.word	0x00000000
	.align		4
        /*0014*/ 	.word	0xfffffffd
	.align		4
        /*0018*/ 	.word	0x00000000
	.align		4
        /*001c*/ 	.word	0xfffffffc


//--------------------- .nv.constant4             --------------------------
	.section	.nv.constant4,"a",@progbits
	.align	8
	.align		8
.nv.constant4:
        /*0000*/ 	.dword	_$_str
	.align		8
        /*0008*/ 	.dword	_$_str_$_2


//--------------------- .text.triton_poi_fused__native_batch_norm_legit_no_training_max_pool2d_with_indices_relu_28 --------------------------
	.section	.text.triton_poi_fused__native_batch_norm_legit_no_training_max_pool2d_with_indices_relu_28,"ax",@progbits
	.align	128
        .global         triton_poi_fused__native_batch_norm_legit_no_training_max_pool2d_with_indices_relu_28
        .type           triton_poi_fused__native_batch_norm_legit_no_training_max_pool2d_with_indices_relu_28,@function
        .size           triton_poi_fused__native_batch_norm_legit_no_training_max_pool2d_with_indices_relu_28,(.L_x_1 - triton_poi_fused__native_batch_norm_legit_no_training_max_pool2d_with_indices_relu_28)
        .other          triton_poi_fused__native_batch_norm_legit_no_training_max_pool2d_with_indices_relu_28,@"STO_CUDA_ENTRY STV_DEFAULT"
triton_poi_fused__native_batch_norm_legit_no_training_max_pool2d_with_indices_relu_28:
.text.triton_poi_fused__native_batch_norm_legit_no_training_max_pool2d_with_indices_relu_28:
[----:B------:R-:W0:Y:S01]  /*0000*/  LDC R1, c[0x0][0x28] ;  /* 0x00000a00ff017b82 */ /* 0x000e220000000800 */
[----:B------:R-:W1:Y:S07]  /*0010*/  S2R R0, SR_TID.X ;  /* 0x0000000000007919 */ /* 0x000e6e0000002100 */
[----:B------:R-:W2:Y:S01]  /*0020*/  LDC.64 R8, c[0x0][0x210] ;  /* 0x00008400ff087b82 */ /* 0x000ea20000000a00 */
[----:B------:R-:W-:Y:S02]  /*0030*/  CS2R R16, SRZ ;  /* 0x0000000000107805 */ /* 0x000fe4000001ff00 */
[----:B------:R-:W-:Y:S01]  /*0040*/  CS2R R20, SRZ ;  /* 0x0000000000147805 */ /* 0x000fe2000001ff00 */
[----:B------:R-:W3:Y:S01]  /*0050*/  S2R R3, SR_CTAID.X ;  /* 0x0000000000037919 */ /* 0x000ee20000002500 */
[----:B------:R-:W-:-:S03]  /*0060*/  ULDC.64 UR4, c[0x0][0x208] ;  /* 0x0000820000047ab9 */ /* 0x000fc60000000a00 */
[----:B------:R-:W4:Y:S01]  /*0070*/  LDC.64 R10, c[0x0][0x220] ;  /* 0x00008800ff0a7b82 */ /* 0x000f220000000a00 */
[----:B------:R-:W-:Y:S02]  /*0080*/  CS2R R22, SRZ ;  /* 0x0000000000167805 */ /* 0x000fe4000001ff00 */
[----:B------:R-:W-:Y:S01]  /*0090*/  CS2R R18, SRZ ;  /* 0x0000000000127805 */ /* 0x000fe2000001ff00 */
[----:B------:R-:W-:Y:S01]  /*00a0*/  ULDC.64 UR6, c[0x0][0x238] ;  /* 0x00008e0000067ab9 */ /* 0x000fe20000000a00 */
[----:B-1----:R-:W-:Y:S01]  /*00b0*/  IMAD.SHL.U32 R0, R0, 0x2, RZ ;  /* 0x0000000200007824 */ /* 0x002fe200078e00ff */
[----:B---3--:R-:W-:-:S04]  /*00c0*/  SHF.R.S32.HI R5, RZ, 0x19, R3 ;  /* 0x00000019ff057819 */ /* 0x008fc80000011403 */
[----:B------:R-:W-:Y:S02]  /*00d0*/  LOP3.LUT R0, R0, 0x3e, RZ, 0xc0, !PT ;  /* 0x0000003e00007812 */ /* 0x000fe400078ec0ff */
[----:B------:R-:W-:-:S03]  /*00e0*/  SGXT R5, R5, 0x1 ;  /* 0x000000010505781a */ /* 0x000fc60000000200 */
[----:B------:R-:W-:-:S05]  /*00f0*/  IMAD R0, R3, 0x40, R0 ;  /* 0x0000004003007824 */ /* 0x000fca00078e0200 */
[----:B------:R-:W-:Y:S02]  /*0100*/  SHF.R.S32.HI R3, RZ, 0x1f, R0 ;  /* 0x0000001fff037819 */ /* 0x000fe40000011400 */
[-C--:B------:R-:W-:Y:S02]  /*0110*/  LEA.HI R5, R5, R0.reuse, RZ, 0x3 ;  /* 0x0000000005057211 */ /* 0x080fe400078f18ff */
[----:B------:R-:W-:Y:S02]  /*0120*/  LEA.HI R3, R3, R0, RZ, 0x2 ;  /* 0x0000000003037211 */ /* 0x000fe400078f10ff */
[----:B------:R-:W-:Y:S01]  /*0130*/  ISETP.GE.AND P0, PT, R0, 0x40, PT ;  /* 0x000000400000780c */ /* 0x000fe20003f06270 */
[----:B------:R-:W-:Y:S01]  /*0140*/  IMAD.SHL.U32 R4, R5, 0x4, RZ ;  /* 0x0000000405047824 */ /* 0x000fe200078e00ff */
[----:B------:R-:W-:Y:S02]  /*0150*/  SHF.R.S32.HI R2, RZ, 0x2, R3 ;  /* 0x00000002ff027819 */ /* 0x000fe40000011403 */
[----:B------:R-:W-:-:S02]  /*0160*/  LOP3.LUT R5, R3, 0xfffffffc, RZ, 0xc0, !PT ;  /* 0xfffffffc03057812 */ /* 0x000fc400078ec0ff */
[----:B------:R-:W-:Y:S02]  /*0170*/  LEA.HI R3, R3, R2, RZ, 0x1 ;  /* 0x0000000203037211 */ /* 0x000fe400078f08ff */
[----:B------:R-:W-:Y:S01]  /*0180*/  LOP3.LUT R4, R4, 0xffffffe0, RZ, 0xc0, !PT ;  /* 0xffffffe004047812 */ /* 0x000fe200078ec0ff */
[----:B------:R-:W-:Y:S01]  /*0190*/  IMAD.IADD R13, R0, 0x1, -R5 ;  /* 0x00000001000d7824 */ /* 0x000fe200078e0a05 */
[----:B------:R-:W-:-:S03]  /*01a0*/  LOP3.LUT R3, R3, 0x1ffffffe, RZ, 0xc0, !PT ;  /* 0x1ffffffe03037812 */ /* 0x000fc600078ec0ff */
[----:B------:R-:W-:Y:S02]  /*01b0*/  IMAD.IADD R4, R13, 0x1, R4 ;  /* 0x000000010d047824 */ /* 0x000fe400078e0204 */
[----:B------:R-:W-:-:S04]  /*01c0*/  IMAD.IADD R3, R2, 0x1, -R3 ;  /* 0x0000000102037824 */ /* 0x000fc800078e0a03 */
[----:B------:R-:W-:-:S04]  /*01d0*/  IMAD R15, R3, 0x8, R4 ;  /* 0x00000008030f7824 */ /* 0x000fc800078e0204 */
[C---:B------:R-:W-:Y:S02]  /*01e0*/  VIADD R5, R15.reuse, 0x4 ;  /* 0x000000040f057836 */ /* 0x040fe40000000000 */
[----:B--2---:R-:W-:-:S04]  /*01f0*/  IMAD.WIDE R2, R15, 0x4, R8 ;  /* 0x000000040f027825 */ /* 0x004fc800078e0208 */
[--C-:B------:R-:W-:Y:S01]  /*0200*/  IMAD.WIDE R4, R5, 0x4, R8.reuse ;  /* 0x0000000405047825 */ /* 0x100fe200078e0208 */
[----:B------:R1:W2:Y:S03]  /*0210*/  @!P0 LDG.E.64 R16, desc[UR4][R2.64] ;  /* 0x0000000402108981 */ /* 0x0002a6000c1e1b00 */
[----:B------:R-:W-:Y:S01]  /*0220*/  VIADD R7, R15, 0x10 ;  /* 0x000000100f077836 */ /* 0x000fe20000000000 */
[----:B------:R3:W2:Y:S03]  /*0230*/  @!P0 LDG.E.64 R20, desc[UR4][R4.64] ;  /* 0x0000000404148981 */ /* 0x0006a6000c1e1b00 */
[----:B------:R-:W-:-:S05]  /*0240*/  IMAD.WIDE R6, R7, 0x4, R8 ;  /* 0x0000000407067825 */ /* 0x000fca00078e0208 */
[----:B------:R-:W5:Y:S01]  /*0250*/  @!P0 LDG.E.64 R22, desc[UR4][R6.64] ;  /* 0x0000000406168981 */ /* 0x000f62000c1e1b00 */
[----:B----4-:R-:W-:Y:S01]  /*0260*/  IMAD.WIDE R10, R13, 0x4, R10 ;  /* 0x000000040d0a7825 */ /* 0x010fe200078e020a */
[----:B-1----:R-:W-:-:S03]  /*0270*/  CS2R R2, SRZ ;  /* 0x0000000000027805 */ /* 0x002fc6000001ff00 */
[----:B------:R-:W-:Y:S01]  /*0280*/  VIADD R15, R15, 0x14 ;  /* 0x000000140f0f7836 */ /* 0x000fe20000000000 */
[----:B------:R1:W4:Y:S03]  /*0290*/  @!P0 LDG.E.EL.64 R18, desc[UR4][R10.64] ;  /* 0x000000040a128981 */ /* 0x000326000c2e1b00 */
[----:B------:R-:W-:-:S05]  /*02a0*/  IMAD.WIDE R8, R15, 0x4, R8 ;  /* 0x000000040f087825 */ /* 0x000fca00078e0208 */
[----:B------:R1:W4:Y:S01]  /*02b0*/  @!P0 LDG.E.64 R2, desc[UR4][R8.64] ;  /* 0x0000000408028981 */ /* 0x000322000c1e1b00 */
[----:B---3--:R-:W-:Y:S01]  /*02c0*/  P2R R4, PR, RZ, 0x1 ;  /* 0x00000001ff047803 */ /* 0x008fe20000000000 */
[----:B-1----:R-:W1:Y:S08]  /*02d0*/  LDC.64 R10, c[0x0][0x240] ;  /* 0x00009000ff0a7b82 */ /* 0x002e700000000a00 */
[----:B0-----:R-:W0:Y:S01]  /*02e0*/  LDC.64 R8, c[0x0][0x230] ;  /* 0x00008c00ff087b82 */ /* 0x001e220000000a00 */
[----:B------:R-:W-:Y:S01]  /*02f0*/  CS2R R14, SRZ ;  /* 0x00000000000e7805 */ /* 0x000fe2000001ff00 */
[----:B0-----:R-:W-:Y:S01]  /*0300*/  IMAD.WIDE R8, R13, 0x4, R8 ;  /* 0x000000040d087825 */ /* 0x001fe200078e0208 */
[----:B--2---:R-:W-:-:S02]  /*0310*/  FSETP.GT.AND P3, PT, R20, R16, PT ;  /* 0x000000101400720b */ /* 0x004fc40003f64000 */
[----:B------:R-:W-:Y:S02]  /*0320*/  FSETP.GT.AND P5, PT, R21, R17, PT ;  /* 0x000000111500720b */ /* 0x000fe40003fa4000 */
[----:B------:R-:W-:Y:S02]  /*0330*/  FSETP.NAN.AND P1, PT, R20, R20, PT ;  /* 0x000000141400720b */ /* 0x000fe40003f28000 */
[----:B-----5:R-:W-:Y:S02]  /*0340*/  FSETP.NAN.AND P2, PT, R22, R22, PT ;  /* 0x000000161600720b */ /* 0x020fe40003f48000 */
[----:B------:R-:W-:-:S05]  /*0350*/  P2R R5, PR, RZ, 0x8 ;  /* 0x00000008ff057803 */ /* 0x000fca0000000000 */
[----:B------:R-:W-:Y:S02]  /*0360*/  @!P3 SEL R20, R20, R16, P1 ;  /* 0x000000101414b207 */ /* 0x000fe40000800000 */
[----:B------:R-:W-:Y:S02]  /*0370*/  FSETP.NAN.AND P1, PT, R23, R23, PT ;  /* 0x000000171700720b */ /* 0x000fe40003f28000 */
[C---:B------:R-:W-:Y:S01]  /*0380*/  FSETP.NAN.AND P4, PT, R21.reuse, R21, PT ;  /* 0x000000151500720b */ /* 0x040fe20003f88000 */
[----:B----4-:R-:W-:Y:S01]  /*0390*/  FADD R18, R18, 9.9999997473787516356e-06 ;  /* 0x3727c5ac12127421 */ /* 0x010fe20000000000 */
[----:B------:R-:W-:Y:S02]  /*03a0*/  FSETP.GEU.AND P3, PT, R20, R22, PT ;  /* 0x000000161400720b */ /* 0x000fe40003f6e000 */
[----:B------:R-:W-:Y:S02]  /*03b0*/  @!P5 SEL R21, R21, R17, P4 ;  /* 0x000000111515d207 */ /* 0x000fe40002000000 */
[----:B------:R-:W-:-:S02]  /*03c0*/  @!P2 SEL R22, R22, R20, !P3 ;  /* 0x000000141616a207 */ /* 0x000fc40005800000 */
[----:B------:R-:W0:Y:S01]  /*03d0*/  MUFU.SQRT R20, R18 ;  /* 0x0000001200147308 */ /* 0x000e220000002000 */
[----:B------:R-:W-:Y:S02]  /*03e0*/  FSETP.NAN.AND P4, PT, R3, R3, PT ;  /* 0x000000030300720b */ /* 0x000fe40003f88000 */
[----:B------:R-:W-:Y:S01]  /*03f0*/  FSETP.GEU.AND P2, PT, R21, R23, PT ;  /* 0x000000171500720b */ /* 0x000fe20003f4e000 */
[----:B------:R-:W-:-:S03]  /*0400*/  FADD R19, R19, 9.9999997473787516356e-06 ;  /* 0x3727c5ac13137421 */ /* 0x000fc60000000000 */
[----:B------:R-:W-:Y:S01]  /*0410*/  @!P1 SEL R23, R23, R21, !P2 ;  /* 0x0000001517179207 */ /* 0x000fe20005000000 */
[----:B------:R-:W2:Y:S03]  /*0420*/  MUFU.SQRT R18, R19 ;  /* 0x0000001300127308 */ /* 0x000ea60000002000 */
[----:B------:R-:W-:-:S04]  /*0430*/  FSETP.GEU.AND P1, PT, R23, R3, PT ;  /* 0x000000031700720b */ /* 0x000fc80003f2e000 */
[----:B------:R-:W-:Y:S02]  /*0440*/  @!P4 FSEL R3, R3, R23, !P1 ;  /* 0x000000170303c208 */ /* 0x000fe40004800000 */
[----:B0-----:R-:W-:Y:S01]  /*0450*/  FSETP.GT.AND P4, PT, R20, 8.50705917302346158658e+37, PT ;  /* 0x7e8000001400780b */ /* 0x001fe20003f84000 */
[----:B------:R-:W-:Y:S01]  /*0460*/  IMAD.MOV.U32 R23, RZ, RZ, 0x3e800000 ;  /* 0x3e800000ff177424 */ /* 0x000fe200078e00ff */
[----:B------:R-:W-:Y:S02]  /*0470*/  P2R R6, PR, RZ, 0x20 ;  /* 0x00000020ff067803 */ /* 0x000fe40000000000 */
[----:B--2---:R-:W-:Y:S02]  /*0480*/  FSETP.GT.AND P6, PT, R18, 8.50705917302346158658e+37, PT ;  /* 0x7e8000001200780b */ /* 0x004fe40003fc4000 */
[----:B------:R-:W-:Y:S02]  /*0490*/  FSETP.GEU.AND P5, PT, R20, 1.175494350822287508e-38, PT ;  /* 0x008000001400780b */ /* 0x000fe40003fae000 */
[----:B------:R-:W-:-:S02]  /*04a0*/  FSEL R21, R23, 1, P4 ;  /* 0x3f80000017157808 */ /* 0x000fc40002000000 */
[----:B------:R-:W-:-:S03]  /*04b0*/  FSETP.NAN.AND P0, PT, R2, R2, PT ;  /* 0x000000020200720b */ /* 0x000fc60003f08000 */
[----:B------:R-:W-:Y:S01]  /*04c0*/  @P4 FMUL R20, R20, 0.25 ;  /* 0x3e80000014144820 */ /* 0x000fe20000400000 */
[C---:B------:R-:W-:Y:S02]  /*04d0*/  FSETP.GEU.AND P4, PT, R18.reuse, 1.175494350822287508e-38, PT ;  /* 0x008000001200780b */ /* 0x040fe40003f8e000 */
[----:B------:R-:W-:Y:S01]  /*04e0*/  FSEL R23, R23, 1, P6 ;  /* 0x3f80000017177808 */ /* 0x000fe20003000000 */
[----:B------:R-:W-:Y:S01]  /*04f0*/  @P6 FMUL R18, R18, 0.25 ;  /* 0x3e80000012126820 */ /* 0x000fe20000400000 */
[----:B------:R-:W-:-:S05]  /*0500*/  FSETP.GEU.AND P6, PT, R22, R2, PT ;  /* 0x000000021600720b */ /* 0x000fca0003fce000 */
[----:B------:R-:W-:-:S04]  /*0510*/  @!P0 FSEL R2, R2, R22, !P6 ;  /* 0x0000001602028208 */ /* 0x000fc80007000000 */
[----:B------:R-:W-:Y:S01]  /*0520*/  @!P4 FMUL R18, R18, 16777216 ;  /* 0x4b8000001212c820 */ /* 0x000fe20000400000 */
[----:B------:R-:W-:Y:S01]  /*0530*/  @!P4 FMUL R23, R23, 16777216 ;  /* 0x4b8000001717c820 */ /* 0x000fe20000400000 */
[----:B------:R-:W-:Y:S02]  /*0540*/  ISETP.NE.AND P0, PT, R4, RZ, PT ;  /* 0x000000ff0400720c */ /* 0x000fe40003f05270 */
[----:B------:R-:W-:Y:S02]  /*0550*/  ISETP.NE.AND P4, PT, R5, RZ, PT ;  /* 0x000000ff0500720c */ /* 0x000fe40003f85270 */
[----:B------:R-:W0:Y:S01]  /*0560*/  LDC.64 R4, c[0x0][0x218] ;  /* 0x00008600ff047b82 */ /* 0x000e220000000a00 */
[----:B------:R-:W-:Y:S01]  /*0570*/  @!P5 FMUL R20, R20, 16777216 ;  /* 0x4b8000001414d820 */ /* 0x000fe20000400000 */
[----:B------:R-:W-:Y:S01]  /*0580*/  @!P5 FMUL R21, R21, 16777216 ;  /* 0x4b8000001515d820 */ /* 0x000fe20000400000 */
[----:B------:R-:W-:-:S05]  /*0590*/  ISETP.NE.AND P5, PT, R6, RZ, PT ;  /* 0x000000ff0600720c */ /* 0x000fca0003fa5270 */
[----:B------:R-:W2:Y:S01]  /*05a0*/  LDC.64 R6, c[0x0][0x228] ;  /* 0x00008a00ff067b82 */ /* 0x000ea20000000a00 */
[----:B------:R-:W-:-:S06]  /*05b0*/  CS2R R16, SRZ ;  /* 0x0000000000107805 */ /* 0x000fcc000001ff00 */
[----:B------:R-:W3:Y:S01]  /*05c0*/  @!P0 LDG.E.EL.64 R16, desc[UR4][R8.64] ;  /* 0x0000000408108981 */ /* 0x000ee2000c2e1b00 */
[----:B0-----:R-:W-:-:S05]  /*05d0*/  IMAD.WIDE R4, R13, 0x4, R4 ;  /* 0x000000040d047825 */ /* 0x001fca00078e0204 */
[----:B------:R-:W4:Y:S01]  /*05e0*/  @!P0 LDG.E.EL.64 R14, desc[UR4][R4.64] ;  /* 0x00000004040e8981 */ /* 0x000f22000c2e1b00 */
[----:B--2---:R-:W-:Y:S01]  /*05f0*/  IMAD.WIDE R6, R13, 0x4, R6 ;  /* 0x000000040d067825 */ /* 0x004fe200078e0206 */
[----:B------:R-:W-:-:S06]  /*0600*/  CS2R R12, SRZ ;  /* 0x00000000000c7805 */ /* 0x000fcc000001ff00 */
[----:B------:R-:W3:Y:S01]  /*0610*/  @!P0 LDG.E.EL.64 R12, desc[UR4][R6.64] ;  /* 0x00000004060c8981 */ /* 0x000ee2000c2e1b00 */
[----:B------:R-:W0:Y:S08]  /*0620*/  MUFU.RCP R20, R20 ;  /* 0x0000001400147308 */ /* 0x000e300000001000 */
[----:B------:R-:W2:Y:S01]  /*0630*/  MUFU.RCP R18, R18 ;  /* 0x0000001200127308 */ /* 0x000ea20000001000 */
[----:B0-----:R-:W-:Y:S01]  /*0640*/  FMUL R21, R20, R21 ;  /* 0x0000001514157220 */ /* 0x001fe20000400000 */
[----:B--2---:R-:W-:Y:S01]  /*0650*/  FMUL R22, R18, R23 ;  /* 0x0000001712167220 */ /* 0x004fe20000400000 */
[----:B----4-:R-:W-:Y:S01]  /*0660*/  FADD R15, R3, -R15 ;  /* 0x8000000f030f7221 */ /* 0x010fe20000000000 */
[----:B------:R-:W-:Y:S01]  /*0670*/  FADD R14, R2, -R14 ;  /* 0x8000000e020e7221 */ /* 0x000fe20000000000 */
[----:B------:R-:W-:-:S02]  /*0680*/  SEL R2, RZ, 0x1, !P4 ;  /* 0x00000001ff027807 */ /* 0x000fc40006000000 */
[----:B------:R-:W-:Y:S02]  /*0690*/  SEL R3, RZ, 0x1, !P5 ;  /* 0x00000001ff037807 */ /* 0x000fe40006800000 */
[----:B------:R-:W-:Y:S02]  /*06a0*/  SEL R2, R2, 0x2, P3 ;  /* 0x0000000202027807 */ /* 0x000fe40001800000 */
[----:B------:R-:W-:Y:S01]  /*06b0*/  SEL R3, R3, 0x2, P2 ;  /* 0x0000000203037807 */ /* 0x000fe20001000000 */
[----:B------:R-:W-:Y:S01]  /*06c0*/  FMUL R21, R14, R21 ;  /* 0x000000150e157220 */ /* 0x000fe20000400000 */
[----:B------:R-:W-:Y:S01]  /*06d0*/  FMUL R22, R15, R22 ;  /* 0x000000160f167220 */ /* 0x000fe20000400000 */
[----:B------:R-:W-:Y:S02]  /*06e0*/  SEL R2, R2, 0x3, P6 ;  /* 0x0000000302027807 */ /* 0x000fe40003000000 */
[----:B------:R-:W-:Y:S02]  /*06f0*/  SEL R3, R3, 0x3, P1 ;  /* 0x0000000303037807 */ /* 0x000fe40000800000 */
[----:B------:R-:W-:Y:S01]  /*0700*/  IADD3 R4, P2, R0, UR6, RZ ;  /* 0x0000000600047c10 */ /* 0x000fe2000ff5e0ff */
[----:B---3--:R-:W-:Y:S01]  /*0710*/  FFMA R12, R21, R12, R16 ;  /* 0x0000000c150c7223 */ /* 0x008fe20000000010 */
[----:B------:R-:W-:Y:S01]  /*0720*/  FFMA R13, R22, R13, R17 ;  /* 0x0000000d160d7223 */ /* 0x000fe20000000011 */
[----:B------:R-:W-:Y:S01]  /*0730*/  IMAD R7, R3, 0x100, R2 ;  /* 0x0000010003077824 */ /* 0x000fe200078e0202 */
[----:B------:R-:W-:-:S02]  /*0740*/  LEA.HI.X.SX32 R5, R0, UR7, 0x1, P2 ;  /* 0x0000000700057c11 */ /* 0x000fc400090f0eff */
[----:B------:R-:W-:Y:S02]  /*0750*/  FSETP.GEU.AND P1, PT, R12, RZ, PT ;  /* 0x000000ff0c00720b */ /* 0x000fe40003f2e000 */
[C---:B------:R-:W-:Y:S01]  /*0760*/  FSETP.GEU.AND P2, PT, R13.reuse, RZ, PT ;  /* 0x000000ff0d00720b */ /* 0x040fe20003f4e000 */
[----:B------:R0:W-:Y:S01]  /*0770*/  @!P0 STG.E.U16 desc[UR4][R4.64], R7 ;  /* 0x0000000704008986 */ /* 0x0001e2000c101504 */
[----:B-1----:R-:W-:Y:S01]  /*0780*/  IMAD.WIDE R2, R0, 0x4, R10 ;  /* 0x0000000400027825 */ /* 0x002fe200078e020a */
[----:B------:R-:W-:Y:S02]  /*0790*/  FSEL R12, R12, RZ, P1 ;  /* 0x000000ff0c0c7208 */ /* 0x000fe40000800000 */
[----:B------:R-:W-:Y:S01]  /*07a0*/  FSEL R13, R13, RZ, P2 ;  /* 0x000000ff0d0d7208 */ /* 0x000fe20001000000 */
[----:B0-----:R-:W-:Y:S07]  /*07b0*/  @P0 EXIT ;  /* 0x000000000000094d */ /* 0x001fee0003800000 */
[----:B------:R-:W-:Y:S01]  /*07c0*/  STG.E.64 desc[UR4][R2.64], R12 ;  /* 0x0000000c02007986 */ /* 0x000fe2000c101b04 */
[----:B------:R-:W-:Y:S05]  /*07d0*/  EXIT ;  /* 0x000000000000794d */ /* 0x000fea0003800000 */
.L_x_0:
[----:B------:R-:W-:-:S00]  /*07e0*/  BRA `(.L_x_0) ;  /* 0xfffffffc00fc7947 */ /* 0x000fc0000383ffff */
[----:B------:R-:W-:-:S00]  /*07f0*/  NOP ;  /* 0x0000000000007918 */ /* 0x000fc00000000000 */
        /* <DEDUP_REMOVED lines=8> */
.L_x_1:


//--------------------- .nv.global.init           --------------------------
	.section	.nv.global.init,"aw",@progbits
.nv.global.init:
	.type		_$_str,@object
	.size		_$_str,(_$_str_$_2 - _$_str)
_$_str:
        /*0000*/ 	.byte	0x5f, 0x5f, 0x43, 0x55, 0x44, 0x41, 0x5f, 0x46, 0x54, 0x5a, 0x00
	.type		_$_str_$_2,@object
	.size		_$_str_$_2,(.L_1 - _$_str_$_2)
_$_str_$_2:
        /*000b*/ 	.byte	0x5f, 0x5f, 0x43, 0x55, 0x44, 0x41, 0x5f, 0x50, 0x52, 0x45, 0x43, 0x5f, 0x53, 0x51, 0x52, 0x54
        /*001b*/ 	.byte	0x00
.L_1:


//--------------------- .nv.constant0.triton_poi_fused__native_batch_norm_legit_no_training_max_pool2d_with_indices_relu_28 --------------------------
	.section	.nv.constant0.triton_poi_fused__native_batch_norm_legit_no_training_max_pool2d_with_indices_relu_28,"a",@progbits
	.sectionflags	@""
	.align	4
.nv.constant0.triton_poi_fused__native_batch_norm_legit_no_training_max_pool2d_with_indices_relu_28:
	.zero		588
